//
// Generated by NVIDIA NVVM Compiler
//
// Compiler Build ID: CL-36424714
// Cuda compilation tools, release 13.0, V13.0.88
// Based on NVVM 20.0.0
//

.version 9.0
.target sm_100
.address_size 64

	// .globl	_Z5resetv
.global .align 1 .u8 d_over;

.visible .entry _Z5resetv()
{
	.reg .b16 	%rs<2>;

	mov.b16 	%rs1, 0;
	st.global.u8 	[d_over], %rs1;
	ret;

}
	// .globl	_Z4initP8__vertexii
.visible .entry _Z4initP8__vertexii(
	.param .u64 .ptr .align 1 _Z4initP8__vertexii_param_0,
	.param .u32 _Z4initP8__vertexii_param_1,
	.param .u32 _Z4initP8__vertexii_param_2
)
{
	.reg .pred 	%p<3>;
	.reg .b32 	%r<9>;
	.reg .b64 	%rd<7>;

	ld.param.u64 	%rd2, [_Z4initP8__vertexii_param_0];
	ld.param.u32 	%r2, [_Z4initP8__vertexii_param_1];
	ld.param.u32 	%r3, [_Z4initP8__vertexii_param_2];
	cvta.to.global.u64 	%rd1, %rd2;
	mov.u32 	%r4, %ntid.x;
	mov.u32 	%r5, %ctaid.x;
	mov.u32 	%r6, %tid.x;
	mad.lo.s32 	%r1, %r4, %r5, %r6;
	setp.ne.s32 	%p1, %r1, %r2;
	@%p1 bra 	$L__BB1_2;
	mul.wide.s32 	%rd5, %r2, 4;
	add.s64 	%rd6, %rd1, %rd5;
	mov.b32 	%r8, 0;
	st.global.u32 	[%rd6], %r8;
	bra.uni 	$L__BB1_4;
$L__BB1_2:
	setp.ge.s32 	%p2, %r1, %r3;
	@%p2 bra 	$L__BB1_4;
	mul.wide.s32 	%rd3, %r1, 4;
	add.s64 	%rd4, %rd1, %rd3;
	mov.b32 	%r7, -1;
	st.global.u32 	[%rd4], %r7;
$L__BB1_4:
	ret;

}
	// .globl	_Z18scatter_bfs_vertexPK7__graphP8__vertexi
.visible .entry _Z18scatter_bfs_vertexPK7__graphP8__vertexi(
	.param .u64 .ptr .align 1 _Z18scatter_bfs_vertexPK7__graphP8__vertexi_param_0,
	.param .u64 .ptr .align 1 _Z18scatter_bfs_vertexPK7__graphP8__vertexi_param_1,
	.param .u32 _Z18scatter_bfs_vertexPK7__graphP8__vertexi_param_2
)
{
	.reg .pred 	%p<7>;
	.reg .b16 	%rs<2>;
	.reg .b32 	%r<22>;
	.reg .b64 	%rd<31>;

	ld.param.u64 	%rd10, [_Z18scatter_bfs_vertexPK7__graphP8__vertexi_param_0];
	ld.param.u64 	%rd11, [_Z18scatter_bfs_vertexPK7__graphP8__vertexi_param_1];
	ld.param.u32 	%r8, [_Z18scatter_bfs_vertexPK7__graphP8__vertexi_param_2];
	cvta.to.global.u64 	%rd1, %rd11;
	cvta.to.global.u64 	%rd2, %rd10;
	mov.u32 	%r9, %ntid.x;
	mov.u32 	%r10, %ctaid.x;
	mov.u32 	%r11, %tid.x;
	mad.lo.s32 	%r1, %r9, %r10, %r11;
	ld.global.u32 	%r12, [%rd2+4];
	add.s32 	%r2, %r12, %r1;
	ld.global.u32 	%r13, [%rd2+8];
	setp.gt.s32 	%p1, %r2, %r13;
	@%p1 bra 	$L__BB2_10;
	mul.wide.s32 	%rd12, %r2, 4;
	add.s64 	%rd13, %rd1, %rd12;
	ld.global.u32 	%r14, [%rd13];
	setp.ne.s32 	%p2, %r14, %r8;
	@%p2 bra 	$L__BB2_10;
	setp.ne.s32 	%p3, %r1, 0;
	@%p3 bra 	$L__BB2_4;
	ld.global.u64 	%rd30, [%rd2+16];
	mov.b32 	%r21, 0;
	bra.uni 	$L__BB2_5;
$L__BB2_4:
	ld.global.u64 	%rd30, [%rd2+16];
	cvta.to.global.u64 	%rd14, %rd30;
	mul.wide.s32 	%rd15, %r1, 4;
	add.s64 	%rd16, %rd14, %rd15;
	ld.global.u32 	%r21, [%rd16+-4];
$L__BB2_5:
	cvta.to.global.u64 	%rd17, %rd30;
	mul.wide.s32 	%rd18, %r1, 4;
	add.s64 	%rd19, %rd17, %rd18;
	ld.global.u32 	%r16, [%rd19];
	setp.ge.s32 	%p4, %r21, %r16;
	@%p4 bra 	$L__BB2_10;
	add.s32 	%r5, %r8, 1;
$L__BB2_7:
	ld.global.u64 	%rd20, [%rd2+24];
	cvta.to.global.u64 	%rd21, %rd20;
	mul.wide.s32 	%rd22, %r21, 4;
	add.s64 	%rd23, %rd21, %rd22;
	ld.global.u32 	%r17, [%rd23];
	mul.wide.s32 	%rd24, %r17, 4;
	add.s64 	%rd7, %rd1, %rd24;
	ld.global.u32 	%r18, [%rd7];
	setp.ne.s32 	%p5, %r18, -1;
	@%p5 bra 	$L__BB2_9;
	st.global.u32 	[%rd7], %r5;
	mov.b16 	%rs1, 1;
	st.global.u8 	[d_over], %rs1;
	ld.global.u64 	%rd30, [%rd2+16];
$L__BB2_9:
	add.s32 	%r21, %r21, 1;
	cvta.to.global.u64 	%rd25, %rd30;
	add.s64 	%rd27, %rd25, %rd18;
	ld.global.u32 	%r19, [%rd27];
	setp.lt.s32 	%p6, %r21, %r19;
	@%p6 bra 	$L__BB2_7;
$L__BB2_10:
	ret;

}


// ===== COMPILED SASS (sm_100) =====

	.target	sm_100

	.elftype	@"ET_EXEC"


//--------------------- .note.nv.tkinfo           --------------------------
	.section	.note.nv.tkinfo,"",@"SHT_NOTE"
	.sectionflags	@"SHF_NOTE_NV_TKINFO"
	.tkinfo
        /*0018*/ 	.word	0x00000002
        /*0030*/ 	.string	""
        /*0030*/ 	.string	"ptxas"
        /*0030*/ 	.string	"Cuda compilation tools, release 13.0, V13.0.88"
        /*0030*/ 	.string	"Build cuda_13.0.r13.0/compiler.36424714_0"
        /*0030*/ 	.string	"-arch sm_100 -m 64 "



//--------------------- .note.nv.cuinfo           --------------------------
	.section	.note.nv.cuinfo,"",@"SHT_NOTE"
	.sectionflags	@"SHF_NOTE_NV_CUINFO"
        /*0018*/ 	.short	0x0002
        /*001a*/ 	.short	0x0064
        /*001c*/ 	.short	0x0082
	.zero		2


//--------------------- .nv.info                  --------------------------
	.section	.nv.info,"",@"SHT_CUDA_INFO"
	.align	4


	//----- nvinfo : EIATTR_REGCOUNT
	.align		4
        /*0000*/ 	.byte	0x04, 0x2f
        /*0002*/ 	.short	(.L_2 - .L_1)
	.align		4
.L_1:
        /*0004*/ 	.word	index@(_Z5resetv)
        /*0008*/ 	.word	0x00000006


	//----- nvinfo : EIATTR_FRAME_SIZE
	.align		4
.L_2:
        /*000c*/ 	.byte	0x04, 0x11
        /*000e*/ 	.short	(.L_4 - .L_3)
	.align		4
.L_3:
        /*0010*/ 	.word	index@(_Z5resetv)
        /*0014*/ 	.word	0x00000000


	//----- nvinfo : EIATTR_REGCOUNT
	.align		4
.L_4:
        /*0018*/ 	.byte	0x04, 0x2f
        /*001a*/ 	.short	(.L_6 - .L_5)
	.align		4
.L_5:
        /*001c*/ 	.word	index@(_Z4initP8__vertexii)
        /*0020*/ 	.word	0x0000000a


	//----- nvinfo : EIATTR_FRAME_SIZE
	.align		4
.L_6:
        /*0024*/ 	.byte	0x04, 0x11
        /*0026*/ 	.short	(.L_8 - .L_7)
	.align		4
.L_7:
        /*0028*/ 	.word	index@(_Z4initP8__vertexii)
        /*002c*/ 	.word	0x00000000


	//----- nvinfo : EIATTR_REGCOUNT
	.align		4
.L_8:
        /*0030*/ 	.byte	0x04, 0x2f
        /*0032*/ 	.short	(.L_10 - .L_9)
	.align		4
.L_9:
        /*0034*/ 	.word	index@(_Z18scatter_bfs_vertexPK7__graphP8__vertexi)
        /*0038*/ 	.word	0x00000011


	//----- nvinfo : EIATTR_FRAME_SIZE
	.align		4
.L_10:
        /*003c*/ 	.byte	0x04, 0x11
        /*003e*/ 	.short	(.L_12 - .L_11)
	.align		4
.L_11:
        /*0040*/ 	.word	index@(_Z18scatter_bfs_vertexPK7__graphP8__vertexi)
        /*0044*/ 	.word	0x00000000


	//----- nvinfo : EIATTR_MIN_STACK_SIZE
	.align		4
.L_12:
        /*0048*/ 	.byte	0x04, 0x12
        /*004a*/ 	.short	(.L_14 - .L_13)
	.align		4
.L_13:
        /*004c*/ 	.word	index@(_Z18scatter_bfs_vertexPK7__graphP8__vertexi)
        /*0050*/ 	.word	0x00000000


	//----- nvinfo : EIATTR_MIN_STACK_SIZE
	.align		4
.L_14:
        /*0054*/ 	.byte	0x04, 0x12
        /*0056*/ 	.short	(.L_16 - .L_15)
	.align		4
.L_15:
        /*0058*/ 	.word	index@(_Z4initP8__vertexii)
        /*005c*/ 	.word	0x00000000


	//----- nvinfo : EIATTR_MIN_STACK_SIZE
	.align		4
.L_16:
        /*0060*/ 	.byte	0x04, 0x12
        /*0062*/ 	.short	(.L_18 - .L_17)
	.align		4
.L_17:
        /*0064*/ 	.word	index@(_Z5resetv)
        /*0068*/ 	.word	0x00000000
.L_18:


//--------------------- .nv.compat                --------------------------
	.section	.nv.compat,"",@"SHT_CUDA_COMPAT_INFO"
	.align	4
        /*0000*/ 	.byte	0x02, 0x09, 0x00, 0x00, 0x02, 0x02, 0x01, 0x00, 0x02, 0x05, 0x05, 0x00, 0x03, 0x07, 0x01, 0x01
        /*0010*/ 	.byte	0x02, 0x03, 0x00, 0x00, 0x02, 0x06, 0x01, 0x00, 0x04, 0x0b, 0x08, 0x00, 0x09, 0x00, 0x00, 0x00
        /*0020*/ 	.byte	0x00, 0x00, 0x00, 0x00


//--------------------- .nv.info._Z18scatter_bfs_vertexPK7__graphP8__vertexi --------------------------
	.section	.nv.info._Z18scatter_bfs_vertexPK7__graphP8__vertexi,"",@"SHT_CUDA_INFO"
	.sectionflags	@""
	.align	4


	//----- nvinfo : EIATTR_CUDA_API_VERSION
	.align		4
        /*0000*/ 	.byte	0x04, 0x37
        /*0002*/ 	.short	(.L_20 - .L_19)
.L_19:
        /*0004*/ 	.word	0x00000082


	//----- nvinfo : EIATTR_KPARAM_INFO
	.align		4
.L_20:
        /*0008*/ 	.byte	0x04, 0x17
        /*000a*/ 	.short	(.L_22 - .L_21)
.L_21:
        /*000c*/ 	.word	0x00000000
        /*0010*/ 	.short	0x0002
        /*0012*/ 	.short	0x0010
        /*0014*/ 	.byte	0x00, 0xf0, 0x11, 0x00


	//----- nvinfo : EIATTR_KPARAM_INFO
	.align		4
.L_22:
        /*0018*/ 	.byte	0x04, 0x17
        /*001a*/ 	.short	(.L_24 - .L_23)
.L_23:
        /*001c*/ 	.word	0x00000000
        /*0020*/ 	.short	0x0001
        /*0022*/ 	.short	0x0008
        /*0024*/ 	.byte	0x00, 0xf5, 0x21, 0x00


	//----- nvinfo : EIATTR_KPARAM_INFO
	.align		4
.L_24:
        /*0028*/ 	.byte	0x04, 0x17
        /*002a*/ 	.short	(.L_26 - .L_25)
.L_25:
        /*002c*/ 	.word	0x00000000
        /*0030*/ 	.short	0x0000
        /*0032*/ 	.short	0x0000
        /*0034*/ 	.byte	0x00, 0xf5, 0x21, 0x00


	//----- nvinfo : EIATTR_SPARSE_MMA_MASK
	.align		4
.L_26:
        /*0038*/ 	.byte	0x03, 0x50
        /*003a*/ 	.short	0x0000


	//----- nvinfo : EIATTR_MAXREG_COUNT
	.align		4
        /*003c*/ 	.byte	0x03, 0x1b
        /*003e*/ 	.short	0x00ff


	//----- nvinfo : EIATTR_MERCURY_ISA_VERSION
	.align		4
        /*0040*/ 	.byte	0x03, 0x5f
        /*0042*/ 	.short	0x0101


	//----- nvinfo : EIATTR_VRC_CTA_INIT_COUNT
	.align		4
        /*0044*/ 	.byte	0x02, 0x4a
	.zero		1
	.zero		1


	//----- nvinfo : EIATTR_EXIT_INSTR_OFFSETS
	.align		4
        /*0048*/ 	.byte	0x04, 0x1c
        /*004a*/ 	.short	(.L_28 - .L_27)


	//   ....[0]....
.L_27:
        /*004c*/ 	.word	0x000000b0


	//   ....[1]....
        /*0050*/ 	.word	0x00000110


	//   ....[2]....
        /*0054*/ 	.word	0x000001a0


	//   ....[3]....
        /*0058*/ 	.word	0x000002d0


	//----- nvinfo : EIATTR_CRS_STACK_SIZE
	.align		4
.L_28:
        /*005c*/ 	.byte	0x04, 0x1e
        /*005e*/ 	.short	(.L_30 - .L_29)
.L_29:
        /*0060*/ 	.word	0x00000000


	//----- nvinfo : EIATTR_CBANK_PARAM_SIZE
	.align		4
.L_30:
        /*0064*/ 	.byte	0x03, 0x19
        /*0066*/ 	.short	0x0014


	//----- nvinfo : EIATTR_PARAM_CBANK
	.align		4
        /*0068*/ 	.byte	0x04, 0x0a
        /*006a*/ 	.short	(.L_32 - .L_31)
	.align		4
.L_31:
        /*006c*/ 	.word	index@(.nv.constant0._Z18scatter_bfs_vertexPK7__graphP8__vertexi)
        /*0070*/ 	.short	0x0380
        /*0072*/ 	.short	0x0014


	//----- nvinfo : EIATTR_SW_WAR
	.align		4
.L_32:
        /*0074*/ 	.byte	0x04, 0x36
        /*0076*/ 	.short	(.L_34 - .L_33)
.L_33:
        /*0078*/ 	.word	0x00000008
.L_34:


//--------------------- .nv.info._Z4initP8__vertexii --------------------------
	.section	.nv.info._Z4initP8__vertexii,"",@"SHT_CUDA_INFO"
	.sectionflags	@""
	.align	4


	//----- nvinfo : EIATTR_CUDA_API_VERSION
	.align		4
        /*0000*/ 	.byte	0x04, 0x37
        /*0002*/ 	.short	(.L_36 - .L_35)
.L_35:
        /*0004*/ 	.word	0x00000082


	//----- nvinfo : EIATTR_KPARAM_INFO
	.align		4
.L_36:
        /*0008*/ 	.byte	0x04, 0x17
        /*000a*/ 	.short	(.L_38 - .L_37)
.L_37:
        /*000c*/ 	.word	0x00000000
        /*0010*/ 	.short	0x0002
        /*0012*/ 	.short	0x000c
        /*0014*/ 	.byte	0x00, 0xf0, 0x11, 0x00


	//----- nvinfo : EIATTR_KPARAM_INFO
	.align		4
.L_38:
        /*0018*/ 	.byte	0x04, 0x17
        /*001a*/ 	.short	(.L_40 - .L_39)
.L_39:
        /*001c*/ 	.word	0x00000000
        /*0020*/ 	.short	0x0001
        /*0022*/ 	.short	0x0008
        /*0024*/ 	.byte	0x00, 0xf0, 0x11, 0x00


	//----- nvinfo : EIATTR_KPARAM_INFO
	.align		4
.L_40:
        /*0028*/ 	.byte	0x04, 0x17
        /*002a*/ 	.short	(.L_42 - .L_41)
.L_41:
        /*002c*/ 	.word	0x00000000
        /*0030*/ 	.short	0x0000
        /*0032*/ 	.short	0x0000
        /*0034*/ 	.byte	0x00, 0xf5, 0x21, 0x00


	//----- nvinfo : EIATTR_SPARSE_MMA_MASK
	.align		4
.L_42:
        /*0038*/ 	.byte	0x03, 0x50
        /*003a*/ 	.short	0x0000


	//----- nvinfo : EIATTR_MAXREG_COUNT
	.align		4
        /*003c*/ 	.byte	0x03, 0x1b
        /*003e*/ 	.short	0x00ff


	//----- nvinfo : EIATTR_MERCURY_ISA_VERSION
	.align		4
        /*0040*/ 	.byte	0x03, 0x5f
        /*0042*/ 	.short	0x0101


	//----- nvinfo : EIATTR_VRC_CTA_INIT_COUNT
	.align		4
        /*0044*/ 	.byte	0x02, 0x4a
	.zero		1
	.zero		1


	//----- nvinfo : EIATTR_EXIT_INSTR_OFFSETS
	.align		4
        /*0048*/ 	.byte	0x04, 0x1c
        /*004a*/ 	.short	(.L_44 - .L_43)


	//   ....[0]....
.L_43:
        /*004c*/ 	.word	0x000000b0


	//   ....[1]....
        /*0050*/ 	.word	0x000000e0


	//   ....[2]....
        /*0054*/ 	.word	0x00000130


	//----- nvinfo : EIATTR_CBANK_PARAM_SIZE
	.align		4
.L_44:
        /*0058*/ 	.byte	0x03, 0x19
        /*005a*/ 	.short	0x0010


	//----- nvinfo : EIATTR_PARAM_CBANK
	.align		4
        /*005c*/ 	.byte	0x04, 0x0a
        /*005e*/ 	.short	(.L_46 - .L_45)
	.align		4
.L_45:
        /*0060*/ 	.word	index@(.nv.constant0._Z4initP8__vertexii)
        /*0064*/ 	.short	0x0380
        /*0066*/ 	.short	0x0010


	//----- nvinfo : EIATTR_SW_WAR
	.align		4
.L_46:
        /*0068*/ 	.byte	0x04, 0x36
        /*006a*/ 	.short	(.L_48 - .L_47)
.L_47:
        /*006c*/ 	.word	0x00000008
.L_48:


//--------------------- .nv.info._Z5resetv        --------------------------
	.section	.nv.info._Z5resetv,"",@"SHT_CUDA_INFO"
	.sectionflags	@""
	.align	4


	//----- nvinfo : EIATTR_CUDA_API_VERSION
	.align		4
        /*0000*/ 	.byte	0x04, 0x37
        /*0002*/ 	.short	(.L_50 - .L_49)
.L_49:
        /*0004*/ 	.word	0x00000082


	//----- nvinfo : EIATTR_SPARSE_MMA_MASK
	.align		4
.L_50:
        /*0008*/ 	.byte	0x03, 0x50
        /*000a*/ 	.short	0x0000


	//----- nvinfo : EIATTR_MAXREG_COUNT
	.align		4
        /*000c*/ 	.byte	0x03, 0x1b
        /*000e*/ 	.short	0x00ff


	//----- nvinfo : EIATTR_MERCURY_ISA_VERSION
	.align		4
        /*0010*/ 	.byte	0x03, 0x5f
        /*0012*/ 	.short	0x0101


	//----- nvinfo : EIATTR_VRC_CTA_INIT_COUNT
	.align		4
        /*0014*/ 	.byte	0x02, 0x4a
	.zero		1
	.zero		1


	//----- nvinfo : EIATTR_EXIT_INSTR_OFFSETS
	.align		4
        /*0018*/ 	.byte	0x04, 0x1c
        /*001a*/ 	.short	(.L_52 - .L_51)


	//   ....[0]....
.L_51:
        /*001c*/ 	.word	0x00000040


	//----- nvinfo : EIATTR_SW_WAR
	.align		4
.L_52:
        /*0020*/ 	.byte	0x04, 0x36
        /*0022*/ 	.short	(.L_54 - .L_53)
.L_53:
        /*0024*/ 	.word	0x00000008
.L_54:


//--------------------- .nv.callgraph             --------------------------
	.section	.nv.callgraph,"",@"SHT_CUDA_CALLGRAPH"
	.align	4
	.sectionentsize	8
	.align		4
        /*0000*/ 	.word	0x00000000
	.align		4
        /*0004*/ 	.word	0xffffffff
	.align		4
        /*0008*/ 	.word	0x00000000
	.align		4
        /*000c*/ 	.word	0xfffffffe
	.align		4
        /*0010*/ 	.word	0x00000000
	.align		4
        /*0014*/ 	.word	0xfffffffd
	.align		4
        /*0018*/ 	.word	0x00000000
	.align		4
        /*001c*/ 	.word	0xfffffffc


//--------------------- .nv.constant4             --------------------------
	.section	.nv.constant4,"a",@progbits
	.align	8
	.align		8
.nv.constant4:
        /*0000*/ 	.dword	d_over


//--------------------- .text._Z18scatter_bfs_vertexPK7__graphP8__vertexi --------------------------
	.section	.text._Z18scatter_bfs_vertexPK7__graphP8__vertexi,"ax",@progbits
	.align	128
        .global         _Z18scatter_bfs_vertexPK7__graphP8__vertexi
        .type           _Z18scatter_bfs_vertexPK7__graphP8__vertexi,@function
        .size           _Z18scatter_bfs_vertexPK7__graphP8__vertexi,(.L_x_4 - _Z18scatter_bfs_vertexPK7__graphP8__vertexi)
        .other          _Z18scatter_bfs_vertexPK7__graphP8__vertexi,@"STO_CUDA_ENTRY STV_DEFAULT"
_Z18scatter_bfs_vertexPK7__graphP8__vertexi:
.text._Z18scatter_bfs_vertexPK7__graphP8__vertexi:
[----:B------:R-:W-:Y:S08]  /*0000*/  LDC R1, c[0x0][0x37c] ;  /* 0x0000df00ff017b82 */ /* 0x000ff00000000800 */
[----:B------:R-:W0:Y:S01]  /*0010*/  LDC.64 R2, c[0x0][0x380] ;  /* 0x0000e000ff027b82 */ /* 0x000e220000000a00 */
[----:B------:R-:W0:Y:S02]  /*0020*/  LDCU.64 UR4, c[0x0][0x358] ;  /* 0x00006b00ff0477ac */ /* 0x000e240008000a00 */
[----:B0-----:R-:W2:Y:S04]  /*0030*/  LDG.E R5, desc[UR4][R2.64+0x4] ;  /* 0x0000040402057981 */ /* 0x001ea8000c1e1900 */
[----:B------:R-:W3:Y:S01]  /*0040*/  LDG.E R4, desc[UR4][R2.64+0x8] ;  /* 0x0000080402047981 */ /* 0x000ee2000c1e1900 */
[----:B------:R-:W0:Y:S01]  /*0050*/  LDCU UR6, c[0x0][0x360] ;  /* 0x00006c00ff0677ac */ /* 0x000e220008000800 */
[----:B------:R-:W0:Y:S01]  /*0060*/  S2R R0, SR_CTAID.X ;  /* 0x0000000000007919 */ /* 0x000e220000002500 */
[----:B------:R-:W0:Y:S02]  /*0070*/  S2R R7, SR_TID.X ;  /* 0x0000000000077919 */ /* 0x000e240000002100 */
[----:B0-----:R-:W-:-:S05]  /*0080*/  IMAD R0, R0, UR6, R7 ;  /* 0x0000000600007c24 */ /* 0x001fca000f8e0207 */
[----:B--2---:R-:W-:-:S04]  /*0090*/  IADD3 R7, PT, PT, R0, R5, RZ ;  /* 0x0000000500077210 */ /* 0x004fc80007ffe0ff */
[----:B---3--:R-:W-:-:S13]  /*00a0*/  ISETP.GT.AND P0, PT, R7, R4, PT ;  /* 0x000000040700720c */ /* 0x008fda0003f04270 */
[----:B------:R-:W-:Y:S05]  /*00b0*/  @P0 EXIT ;  /* 0x000000000000094d */ /* 0x000fea0003800000 */
[----:B------:R-:W0:Y:S02]  /*00c0*/  LDC.64 R4, c[0x0][0x388] ;  /* 0x0000e200ff047b82 */ /* 0x000e240000000a00 */
[----:B0-----:R-:W-:-:S06]  /*00d0*/  IMAD.WIDE R4, R7, 0x4, R4 ;  /* 0x0000000407047825 */ /* 0x001fcc00078e0204 */
[----:B------:R-:W0:Y:S01]  /*00e0*/  LDC R7, c[0x0][0x390] ;  /* 0x0000e400ff077b82 */ /* 0x000e220000000800 */
[----:B------:R-:W0:Y:S02]  /*00f0*/  LDG.E R4, desc[UR4][R4.64] ;  /* 0x0000000404047981 */ /* 0x000e24000c1e1900 */
[----:B0-----:R-:W-:-:S13]  /*0100*/  ISETP.NE.AND P0, PT, R4, R7, PT ;  /* 0x000000070400720c */ /* 0x001fda0003f05270 */
[----:B------:R-:W-:Y:S05]  /*0110*/  @P0 EXIT ;  /* 0x000000000000094d */ /* 0x000fea0003800000 */
[----:B------:R-:W2:Y:S01]  /*0120*/  LDG.E.64 R4, desc[UR4][R2.64+0x10] ;  /* 0x0000100402047981 */ /* 0x000ea2000c1e1b00 */
[----:B------:R-:W-:-:S13]  /*0130*/  ISETP.NE.AND P0, PT, R0, RZ, PT ;  /* 0x000000ff0000720c */ /* 0x000fda0003f05270 */
[----:B------:R-:W-:Y:S01]  /*0140*/  @!P0 MOV R6, RZ ;  /* 0x000000ff00068202 */ /* 0x000fe20000000f00 */
[----:B--2---:R-:W-:-:S04]  /*0150*/  IMAD.WIDE R10, R0, 0x4, R4 ;  /* 0x00000004000a7825 */ /* 0x004fc800078e0204 */
[----:B------:R-:W-:Y:S02]  /*0160*/  @P0 IMAD.WIDE R8, R0, 0x4, R4 ;  /* 0x0000000400080825 */ /* 0x000fe400078e0204 */
[----:B------:R-:W2:Y:S04]  /*0170*/  LDG.E R11, desc[UR4][R10.64] ;  /* 0x000000040a0b7981 */ /* 0x000ea8000c1e1900 */
[----:B------:R-:W2:Y:S02]  /*0180*/  @P0 LDG.E R6, desc[UR4][R8.64+-0x4] ;  /* 0xfffffc0408060981 */ /* 0x000ea4000c1e1900 */
[----:B--2---:R-:W-:-:S13]  /*0190*/  ISETP.GE.AND P0, PT, R6, R11, PT ;  /* 0x0000000b0600720c */ /* 0x004fda0003f06270 */
[----:B------:R-:W-:Y:S05]  /*01a0*/  @P0 EXIT ;  /* 0x000000000000094d */ /* 0x000fea0003800000 */
[----:B------:R-:W-:-:S07]  /*01b0*/  VIADD R7, R7, 0x1 ;  /* 0x0000000107077836 */ /* 0x000fce0000000000 */
.L_x_0:
[----:B------:R-:W2:Y:S01]  /*01c0*/  LDG.E.64 R8, desc[UR4][R2.64+0x18] ;  /* 0x0000180402087981 */ /* 0x000ea2000c1e1b00 */
[----:B------:R-:W0:Y:S01]  /*01d0*/  LDC.64 R12, c[0x0][0x388] ;  /* 0x0000e200ff0c7b82 */ /* 0x000e220000000a00 */
[----:B--2---:R-:W-:-:S06]  /*01e0*/  IMAD.WIDE R8, R6, 0x4, R8 ;  /* 0x0000000406087825 */ /* 0x004fcc00078e0208 */
[----:B------:R-:W0:Y:S02]  /*01f0*/  LDG.E R9, desc[UR4][R8.64] ;  /* 0x0000000408097981 */ /* 0x000e24000c1e1900 */
[----:B0-----:R-:W-:-:S05]  /*0200*/  IMAD.WIDE R12, R9, 0x4, R12 ;  /* 0x00000004090c7825 */ /* 0x001fca00078e020c */
[----:B------:R-:W2:Y:S01]  /*0210*/  LDG.E R10, desc[UR4][R12.64] ;  /* 0x000000040c0a7981 */ /* 0x000ea2000c1e1900 */
[----:B------:R-:W-:Y:S01]  /*0220*/  HFMA2 R14, -RZ, RZ, 0, 5.9604644775390625e-08 ;  /* 0x00000001ff0e7431 */ /* 0x000fe200000001ff */
[----:B--2---:R-:W-:-:S13]  /*0230*/  ISETP.NE.AND P0, PT, R10, -0x1, PT ;  /* 0xffffffff0a00780c */ /* 0x004fda0003f05270 */
[----:B------:R-:W0:Y:S01]  /*0240*/  @!P0 LDC.64 R10, c[0x4][RZ] ;  /* 0x01000000ff0a8b82 */ /* 0x000e220000000a00 */
[----:B------:R1:W-:Y:S04]  /*0250*/  @!P0 STG.E desc[UR4][R12.64], R7 ;  /* 0x000000070c008986 */ /* 0x0003e8000c101904 */
[----:B0-----:R1:W-:Y:S04]  /*0260*/  @!P0 STG.E.U8 desc[UR4][R10.64], R14 ;  /* 0x0000000e0a008986 */ /* 0x0013e8000c101104 */
[----:B------:R-:W2:Y:S02]  /*0270*/  @!P0 LDG.E.64 R4, desc[UR4][R2.64+0x10] ;  /* 0x0000100402048981 */ /* 0x000ea4000c1e1b00 */
[----:B--2---:R-:W-:-:S06]  /*0280*/  IMAD.WIDE R8, R0, 0x4, R4 ;  /* 0x0000000400087825 */ /* 0x004fcc00078e0204 */
[----:B------:R-:W2:Y:S01]  /*0290*/  LDG.E R9, desc[UR4][R8.64] ;  /* 0x0000000408097981 */ /* 0x000ea2000c1e1900 */
[----:B------:R-:W-:-:S05]  /*02a0*/  VIADD R6, R6, 0x1 ;  /* 0x0000000106067836 */ /* 0x000fca0000000000 */
[----:B--2---:R-:W-:-:S13]  /*02b0*/  ISETP.GE.AND P0, PT, R6, R9, PT ;  /* 0x000000090600720c */ /* 0x004fda0003f06270 */
[----:B-1----:R-:W-:Y:S05]  /*02c0*/  @!P0 BRA `(.L_x_0) ;  /* 0xfffffffc00bc8947 */ /* 0x002fea000383ffff */
[----:B------:R-:W-:Y:S05]  /*02d0*/  EXIT ;  /* 0x000000000000794d */ /* 0x000fea0003800000 */
.L_x_1:
[----:B------:R-:W-:-:S00]  /*02e0*/  BRA `(.L_x_1) ;  /* 0xfffffffc00fc7947 */ /* 0x000fc0000383ffff */
[----:B------:R-:W-:-:S00]  /*02f0*/  NOP ;  /* 0x0000000000007918 */ /* 0x000fc00000000000 */
        /* <DEDUP_REMOVED lines=8> */
.L_x_4:


//--------------------- .text._Z4initP8__vertexii --------------------------
	.section	.text._Z4initP8__vertexii,"ax",@progbits
	.align	128
        .global         _Z4initP8__vertexii
        .type           _Z4initP8__vertexii,@function
        .size           _Z4initP8__vertexii,(.L_x_5 - _Z4initP8__vertexii)
        .other          _Z4initP8__vertexii,@"STO_CUDA_ENTRY STV_DEFAULT"
_Z4initP8__vertexii:
.text._Z4initP8__vertexii:
[----:B------:R-:W-:Y:S01]  /*0000*/  LDC R1, c[0x0][0x37c] ;  /* 0x0000df00ff017b82 */ /* 0x000fe20000000800 */
[----:B------:R-:W0:Y:S07]  /*0010*/  S2R R5, SR_CTAID.X ;  /* 0x0000000000057919 */ /* 0x000e2e0000002500 */
[----:B------:R-:W1:Y:S01]  /*0020*/  LDC R4, c[0x0][0x388] ;  /* 0x0000e200ff047b82 */ /* 0x000e620000000800 */
[----:B------:R-:W0:Y:S01]  /*0030*/  LDCU UR4, c[0x0][0x360] ;  /* 0x00006c00ff0477ac */ /* 0x000e220008000800 */
[----:B------:R-:W0:Y:S02]  /*0040*/  S2R R0, SR_TID.X ;  /* 0x0000000000007919 */ /* 0x000e240000002100 */
[----:B0-----:R-:W-:Y:S01]  /*0050*/  IMAD R5, R5, UR4, R0 ;  /* 0x0000000405057c24 */ /* 0x001fe2000f8e0200 */
[----:B------:R-:W0:Y:S04]  /*0060*/  LDCU.64 UR4, c[0x0][0x358] ;  /* 0x00006b00ff0477ac */ /* 0x000e280008000a00 */
[----:B-1----:R-:W-:-:S13]  /*0070*/  ISETP.NE.AND P0, PT, R5, R4, PT ;  /* 0x000000040500720c */ /* 0x002fda0003f05270 */
[----:B------:R-:W1:Y:S02]  /*0080*/  @!P0 LDC.64 R2, c[0x0][0x380] ;  /* 0x0000e000ff028b82 */ /* 0x000e640000000a00 */
[----:B-1----:R-:W-:-:S05]  /*0090*/  @!P0 IMAD.WIDE R2, R4, 0x4, R2 ;  /* 0x0000000404028825 */ /* 0x002fca00078e0202 */
[----:B0-----:R0:W-:Y:S01]  /*00a0*/  @!P0 STG.E desc[UR4][R2.64], RZ ;  /* 0x000000ff02008986 */ /* 0x0011e2000c101904 */
[----:B------:R-:W-:Y:S05]  /*00b0*/  @!P0 EXIT ;  /* 0x000000000000894d */ /* 0x000fea0003800000 */
[----:B------:R-:W1:Y:S02]  /*00c0*/  LDCU UR6, c[0x0][0x38c] ;  /* 0x00007180ff0677ac */ /* 0x000e640008000800 */
[----:B-1----:R-:W-:-:S13]  /*00d0*/  ISETP.GE.AND P0, PT, R5, UR6, PT ;  /* 0x0000000605007c0c */ /* 0x002fda000bf06270 */
[----:B------:R-:W-:Y:S05]  /*00e0*/  @P0 EXIT ;  /* 0x000000000000094d */ /* 0x000fea0003800000 */
[----:B0-----:R-:W0:Y:S01]  /*00f0*/  LDC.64 R2, c[0x0][0x380] ;  /* 0x0000e000ff027b82 */ /* 0x001e220000000a00 */
[----:B------:R-:W-:Y:S01]  /*0100*/  MOV R7, 0xffffffff ;  /* 0xffffffff00077802 */ /* 0x000fe20000000f00 */
[----:B0-----:R-:W-:-:S05]  /*0110*/  IMAD.WIDE R2, R5, 0x4, R2 ;  /* 0x0000000405027825 */ /* 0x001fca00078e0202 */
[----:B------:R-:W-:Y:S01]  /*0120*/  STG.E desc[UR4][R2.64], R7 ;  /* 0x0000000702007986 */ /* 0x000fe2000c101904 */
[----:B------:R-:W-:Y:S05]  /*0130*/  EXIT ;  /* 0x000000000000794d */ /* 0x000fea0003800000 */
.L_x_2:
        /* <DEDUP_REMOVED lines=12> */
.L_x_5:


//--------------------- .text._Z5resetv           --------------------------
	.section	.text._Z5resetv,"ax",@progbits
	.align	128
        .global         _Z5resetv
        .type           _Z5resetv,@function
        .size           _Z5resetv,(.L_x_6 - _Z5resetv)
        .other          _Z5resetv,@"STO_CUDA_ENTRY STV_DEFAULT"
_Z5resetv:
.text._Z5resetv:
[----:B------:R-:W-:Y:S08]  /*0000*/  LDC R1, c[0x0][0x37c] ;  /* 0x0000df00ff017b82 */ /* 0x000ff00000000800 */
[----:B------:R-:W0:Y:S01]  /*0010*/  LDC.64 R2, c[0x4][RZ] ;  /* 0x01000000ff027b82 */ /* 0x000e220000000a00 */
[----:B------:R-:W0:Y:S02]  /*0020*/  LDCU.64 UR4, c[0x0][0x358] ;  /* 0x00006b00ff0477ac */ /* 0x000e240008000a00 */
[----:B0-----:R-:W-:Y:S01]  /*0030*/  STG.E.U8 desc[UR4][R2.64], RZ ;  /* 0x000000ff02007986 */ /* 0x001fe2000c101104 */
[----:B------:R-:W-:Y:S05]  /*0040*/  EXIT ;  /* 0x000000000000794d */ /* 0x000fea0003800000 */
.L_x_3:
        /* <DEDUP_REMOVED lines=11> */
.L_x_6:


//--------------------- .nv.shared.reserved.0     --------------------------
	.section	.nv.shared.reserved.0,"aw",@nobits
	.weak		__nv_reservedSMEM_offset_0_alias
	.size		__nv_reservedSMEM_offset_0_alias, 0, 64
	.other		__nv_reservedSMEM_offset_0_alias,@"STO_CUDA_RESERVED_SHARED STV_DEFAULT"
__nv_reservedSMEM_offset_0_alias:
	.zero		0
	.zero		64


//--------------------- .nv.global                --------------------------
	.section	.nv.global,"aw",@nobits
.nv.global:
	.type		d_over,@object
	.size		d_over,(.L_0 - d_over)
d_over:
	.zero		1
.L_0:


//--------------------- .nv.constant0._Z18scatter_bfs_vertexPK7__graphP8__vertexi --------------------------
	.section	.nv.constant0._Z18scatter_bfs_vertexPK7__graphP8__vertexi,"a",@progbits
	.sectionflags	@""
	.align	4
.nv.constant0._Z18scatter_bfs_vertexPK7__graphP8__vertexi:
	.zero		916


//--------------------- .nv.constant0._Z4initP8__vertexii --------------------------
	.section	.nv.constant0._Z4initP8__vertexii,"a",@progbits
	.sectionflags	@""
	.align	4
.nv.constant0._Z4initP8__vertexii:
	.zero		912


//--------------------- .nv.constant0._Z5resetv   --------------------------
	.section	.nv.constant0._Z5resetv,"a",@progbits
	.sectionflags	@""
	.align	4
.nv.constant0._Z5resetv:
	.zero		896


//--------------------- SYMBOLS --------------------------

	.type		.nv.reservedSmem.offset0,@object
	.size		.nv.reservedSmem.offset0,0x4
